	.target	sm_100a

	.elftype	@"ET_EXEC"


//--------------------- .note.nv.tkinfo           --------------------------
	.section	.note.nv.tkinfo,"",@"SHT_NOTE"
	.sectionflags	@"SHF_NOTE_NV_TKINFO"
	.tkinfo
        /*0018*/ 	.word	0x00000002
        /*0030*/ 	.string	""
        /*0030*/ 	.string	"ptxas"
        /*0030*/ 	.string	"Cuda compilation tools, release 13.0, V13.0.88"
        /*0030*/ 	.string	"Build cuda_13.0.r13.0/compiler.36424714_0"
        /*0030*/ 	.string	"-arch sm_100a -m 64 "



//--------------------- .note.nv.cuinfo           --------------------------
	.section	.note.nv.cuinfo,"",@"SHT_NOTE"
	.sectionflags	@"SHF_NOTE_NV_CUINFO"
        /*0018*/ 	.short	0x0002
        /*001a*/ 	.short	0x0064
        /*001c*/ 	.short	0x0082
	.zero		2


//--------------------- .nv.info                  --------------------------
	.section	.nv.info,"",@"SHT_CUDA_INFO"
	.align	4


	//----- nvinfo : EIATTR_REGCOUNT
	.align		4
        /*0000*/ 	.byte	0x04, 0x2f
        /*0002*/ 	.short	(.L_29 - .L_28)
	.align		4
.L_28:
        /*0004*/ 	.word	index@(_Z12clear_kernelP6__halfii)
        /*0008*/ 	.word	0x00000006


	//----- nvinfo : EIATTR_FRAME_SIZE
	.align		4
.L_29:
        /*000c*/ 	.byte	0x04, 0x11
        /*000e*/ 	.short	(.L_31 - .L_30)
	.align		4
.L_30:
        /*0010*/ 	.word	index@(_Z12clear_kernelP6__halfii)
        /*0014*/ 	.word	0x00000000


	//----- nvinfo : EIATTR_MIN_STACK_SIZE
	.align		4
.L_31:
        /*0018*/ 	.byte	0x04, 0x12
        /*001a*/ 	.short	(.L_33 - .L_32)
	.align		4
.L_32:
        /*001c*/ 	.word	index@(_Z12clear_kernelP6__halfii)
        /*0020*/ 	.word	0x00000000
.L_33:


//--------------------- .nv.compat                --------------------------
	.section	.nv.compat,"",@"SHT_CUDA_COMPAT_INFO"
	.align	4
        /*0000*/ 	.byte	0x02, 0x09, 0x01, 0x00, 0x02, 0x02, 0x01, 0x00, 0x02, 0x05, 0x05, 0x00, 0x03, 0x07, 0x01, 0x01
        /*0010*/ 	.byte	0x02, 0x03, 0x00, 0x00, 0x02, 0x06, 0x01, 0x00, 0x04, 0x0b, 0x08, 0x00, 0x09, 0x00, 0x00, 0x00
        /*0020*/ 	.byte	0x00, 0x00, 0x00, 0x00


//--------------------- .nv.info._Z12clear_kernelP6__halfii --------------------------
	.section	.nv.info._Z12clear_kernelP6__halfii,"",@"SHT_CUDA_INFO"
	.sectionflags	@""
	.align	4


	//----- nvinfo : EIATTR_CUDA_API_VERSION
	.align		4
        /*0000*/ 	.byte	0x04, 0x37
        /*0002*/ 	.short	(.L_35 - .L_34)
.L_34:
        /*0004*/ 	.word	0x00000082


	//----- nvinfo : EIATTR_KPARAM_INFO
	.align		4
.L_35:
        /*0008*/ 	.byte	0x04, 0x17
        /*000a*/ 	.short	(.L_37 - .L_36)
.L_36:
        /*000c*/ 	.word	0x00000000
        /*0010*/ 	.short	0x0002
        /*0012*/ 	.short	0x000c
        /*0014*/ 	.byte	0x00, 0xf0, 0x11, 0x00


	//----- nvinfo : EIATTR_KPARAM_INFO
	.align		4
.L_37:
        /*0018*/ 	.byte	0x04, 0x17
        /*001a*/ 	.short	(.L_39 - .L_38)
.L_38:
        /*001c*/ 	.word	0x00000000
        /*0020*/ 	.short	0x0001
        /*0022*/ 	.short	0x0008
        /*0024*/ 	.byte	0x00, 0xf0, 0x11, 0x00


	//----- nvinfo : EIATTR_KPARAM_INFO
	.align		4
.L_39:
        /*0028*/ 	.byte	0x04, 0x17
        /*002a*/ 	.short	(.L_41 - .L_40)
.L_40:
        /*002c*/ 	.word	0x00000000
        /*0030*/ 	.short	0x0000
        /*0032*/ 	.short	0x0000
        /*0034*/ 	.byte	0x00, 0xf5, 0x21, 0x00


	//----- nvinfo : EIATTR_SPARSE_MMA_MASK
	.align		4
.L_41:
        /*0038*/ 	.byte	0x03, 0x50
        /*003a*/ 	.short	0x0000


	//----- nvinfo : EIATTR_MAXREG_COUNT
	.align		4
        /*003c*/ 	.byte	0x03, 0x1b
        /*003e*/ 	.short	0x00ff


	//----- nvinfo : EIATTR_MERCURY_ISA_VERSION
	.align		4
        /*0040*/ 	.byte	0x03, 0x5f
        /*0042*/ 	.short	0x0101


	//----- nvinfo : EIATTR_VRC_CTA_INIT_COUNT
	.align		4
        /*0044*/ 	.byte	0x02, 0x4a
	.zero		1
	.zero		1


	//----- nvinfo : EIATTR_EXIT_INSTR_OFFSETS
	.align		4
        /*0048*/ 	.byte	0x04, 0x1c
        /*004a*/ 	.short	(.L_43 - .L_42)


	//   ....[0]....
.L_42:
        /*004c*/ 	.word	0x00000070


	//   ....[1]....
        /*0050*/ 	.word	0x00000120


	//----- nvinfo : EIATTR_CBANK_PARAM_SIZE
	.align		4
.L_43:
        /*0054*/ 	.byte	0x03, 0x19
        /*0056*/ 	.short	0x0010


	//----- nvinfo : EIATTR_PARAM_CBANK
	.align		4
        /*0058*/ 	.byte	0x04, 0x0a
        /*005a*/ 	.short	(.L_45 - .L_44)
	.align		4
.L_44:
        /*005c*/ 	.word	index@(.nv.constant0._Z12clear_kernelP6__halfii)
        /*0060*/ 	.short	0x0380
        /*0062*/ 	.short	0x0010


	//----- nvinfo : EIATTR_SW_WAR
	.align		4
.L_45:
        /*0064*/ 	.byte	0x04, 0x36
        /*0066*/ 	.short	(.L_47 - .L_46)
.L_46:
        /*0068*/ 	.word	0x00000008
.L_47:


//--------------------- .nv.callgraph             --------------------------
	.section	.nv.callgraph,"",@"SHT_CUDA_CALLGRAPH"
	.align	4
	.sectionentsize	8
	.align		4
        /*0000*/ 	.word	0x00000000
	.align		4
        /*0004*/ 	.word	0xffffffff
	.align		4
        /*0008*/ 	.word	0x00000000
	.align		4
        /*000c*/ 	.word	0xfffffffe
	.align		4
        /*0010*/ 	.word	0x00000000
	.align		4
        /*0014*/ 	.word	0xfffffffd
	.align		4
        /*0018*/ 	.word	0x00000000
	.align		4
        /*001c*/ 	.word	0xfffffffc


//--------------------- .nv.constant4             --------------------------
	.section	.nv.constant4,"a",@progbits
	.align	8
	.align		8
.nv.constant4:
        /*0000*/ 	.dword	_ZN39_INTERNAL_49c3036d_9_q_gemm_cu_fe294fe14cuda3std3__45__cpo5beginE
	.align		8
        /*0008*/ 	.dword	_ZN39_INTERNAL_49c3036d_9_q_gemm_cu_fe294fe14cuda3std3__45__cpo3endE
	.align		8
        /*0010*/ 	.dword	_ZN39_INTERNAL_49c3036d_9_q_gemm_cu_fe294fe14cuda3std3__45__cpo6cbeginE
	.align		8
        /*0018*/ 	.dword	_ZN39_INTERNAL_49c3036d_9_q_gemm_cu_fe294fe14cuda3std3__45__cpo4cendE
	.align		8
        /*0020*/ 	.dword	_ZN39_INTERNAL_49c3036d_9_q_gemm_cu_fe294fe14cuda3std3__45__cpo6rbeginE
	.align		8
        /*0028*/ 	.dword	_ZN39_INTERNAL_49c3036d_9_q_gemm_cu_fe294fe14cuda3std3__45__cpo4rendE
	.align		8
        /*0030*/ 	.dword	_ZN39_INTERNAL_49c3036d_9_q_gemm_cu_fe294fe14cuda3std3__45__cpo7crbeginE
	.align		8
        /*0038*/ 	.dword	_ZN39_INTERNAL_49c3036d_9_q_gemm_cu_fe294fe14cuda3std3__45__cpo5crendE
	.align		8
        /*0040*/ 	.dword	_ZN39_INTERNAL_49c3036d_9_q_gemm_cu_fe294fe14cuda3std3__441_GLOBAL__N__49c3036d_9_q_gemm_cu_fe294fe16ignoreE
	.align		8
        /*0048*/ 	.dword	_ZN39_INTERNAL_49c3036d_9_q_gemm_cu_fe294fe14cuda3std3__419piecewise_constructE
	.align		8
        /*0050*/ 	.dword	_ZN39_INTERNAL_49c3036d_9_q_gemm_cu_fe294fe14cuda3std3__48in_placeE
	.align		8
        /*0058*/ 	.dword	_ZN39_INTERNAL_49c3036d_9_q_gemm_cu_fe294fe14cuda3std3__420unreachable_sentinelE
	.align		8
        /*0060*/ 	.dword	_ZN39_INTERNAL_49c3036d_9_q_gemm_cu_fe294fe14cuda3std6ranges3__45__cpo4swapE
	.align		8
        /*0068*/ 	.dword	_ZN39_INTERNAL_49c3036d_9_q_gemm_cu_fe294fe14cuda3std6ranges3__45__cpo9iter_moveE
	.align		8
        /*0070*/ 	.dword	_ZN39_INTERNAL_49c3036d_9_q_gemm_cu_fe294fe14cuda3std6ranges3__45__cpo5beginE
	.align		8
        /*0078*/ 	.dword	_ZN39_INTERNAL_49c3036d_9_q_gemm_cu_fe294fe14cuda3std6ranges3__45__cpo3endE
	.align		8
        /*0080*/ 	.dword	_ZN39_INTERNAL_49c3036d_9_q_gemm_cu_fe294fe14cuda3std6ranges3__45__cpo6cbeginE
	.align		8
        /*0088*/ 	.dword	_ZN39_INTERNAL_49c3036d_9_q_gemm_cu_fe294fe14cuda3std6ranges3__45__cpo4cendE
	.align		8
        /*0090*/ 	.dword	_ZN39_INTERNAL_49c3036d_9_q_gemm_cu_fe294fe14cuda3std6ranges3__45__cpo7advanceE
	.align		8
        /*0098*/ 	.dword	_ZN39_INTERNAL_49c3036d_9_q_gemm_cu_fe294fe14cuda3std6ranges3__45__cpo9iter_swapE
	.align		8
        /*00a0*/ 	.dword	_ZN39_INTERNAL_49c3036d_9_q_gemm_cu_fe294fe14cuda3std6ranges3__45__cpo4nextE
	.align		8
        /*00a8*/ 	.dword	_ZN39_INTERNAL_49c3036d_9_q_gemm_cu_fe294fe14cuda3std6ranges3__45__cpo4prevE
	.align		8
        /*00b0*/ 	.dword	_ZN39_INTERNAL_49c3036d_9_q_gemm_cu_fe294fe14cuda3std6ranges3__45__cpo4dataE
	.align		8
        /*00b8*/ 	.dword	_ZN39_INTERNAL_49c3036d_9_q_gemm_cu_fe294fe14cuda3std6ranges3__45__cpo5cdataE
	.align		8
        /*00c0*/ 	.dword	_ZN39_INTERNAL_49c3036d_9_q_gemm_cu_fe294fe14cuda3std6ranges3__45__cpo4sizeE
	.align		8
        /*00c8*/ 	.dword	_ZN39_INTERNAL_49c3036d_9_q_gemm_cu_fe294fe14cuda3std6ranges3__45__cpo5ssizeE
	.align		8
        /*00d0*/ 	.dword	_ZN39_INTERNAL_49c3036d_9_q_gemm_cu_fe294fe14cuda3std6ranges3__45__cpo8distanceE
	.align		8
        /*00d8*/ 	.dword	_ZN39_INTERNAL_49c3036d_9_q_gemm_cu_fe294fe16thrust24THRUST_300001_SM_1000_NS6system6detail10sequential3seqE


//--------------------- .text._Z12clear_kernelP6__halfii --------------------------
	.section	.text._Z12clear_kernelP6__halfii,"ax",@progbits
	.align	128
        .global         _Z12clear_kernelP6__halfii
        .type           _Z12clear_kernelP6__halfii,@function
        .size           _Z12clear_kernelP6__halfii,(.L_x_1 - _Z12clear_kernelP6__halfii)
        .other          _Z12clear_kernelP6__halfii,@"STO_CUDA_ENTRY STV_DEFAULT"
_Z12clear_kernelP6__halfii:
.text._Z12clear_kernelP6__halfii:
[----:B------:R-:W-:Y:S01]  /*0000*/  LDC R1, c[0x0][0x37c] ;  /* 0x0000df00ff017b82 */ /* 0x000fe20000000800 */
[----:B------:R-:W0:Y:S01]  /*0010*/  S2R R0, SR_CTAID.X ;  /* 0x0000000000007919 */ /* 0x000e220000002500 */
[----:B------:R-:W1:Y:S01]  /*0020*/  LDCU UR6, c[0x0][0x38c] ;  /* 0x00007180ff0677ac */ /* 0x000e620008000800 */
[----:B------:R-:W0:Y:S02]  /*0030*/  S2R R3, SR_TID.X ;  /* 0x0000000000037919 */ /* 0x000e240000002100 */
[----:B0-----:R-:W-:-:S04]  /*0040*/  IMAD R0, R0, 0x100, R3 ;  /* 0x0000010000007824 */ /* 0x001fc800078e0203 */
[----:B------:R-:W-:-:S05]  /*0050*/  IMAD.SHL.U32 R0, R0, 0x8, RZ ;  /* 0x0000000800007824 */ /* 0x000fca00078e00ff */
[----:B-1----:R-:W-:-:S13]  /*0060*/  ISETP.GE.AND P0, PT, R0, UR6, PT ;  /* 0x0000000600007c0c */ /* 0x002fda000bf06270 */
[----:B------:R-:W-:Y:S05]  /*0070*/  @P0 EXIT ;  /* 0x000000000000094d */ /* 0x000fea0003800000 */
[----:B------:R-:W0:Y:S01]  /*0080*/  S2R R3, SR_CTAID.Y ;  /* 0x0000000000037919 */ /* 0x000e220000002600 */
[----:B------:R-:W1:Y:S01]  /*0090*/  LDCU.64 UR8, c[0x0][0x380] ;  /* 0x00007000ff0877ac */ /* 0x000e620008000a00 */
[----:B------:R-:W-:Y:S01]  /*00a0*/  SHF.R.S32.HI R2, RZ, 0x1f, R0 ;  /* 0x0000001fff027819 */ /* 0x000fe20000011400 */
[----:B------:R-:W2:Y:S01]  /*00b0*/  LDCU.64 UR4, c[0x0][0x358] ;  /* 0x00006b00ff0477ac */ /* 0x000ea20008000a00 */
[----:B0-----:R-:W-:-:S05]  /*00c0*/  IMAD R3, R3, UR6, RZ ;  /* 0x0000000603037c24 */ /* 0x001fca000f8e02ff */
[----:B------:R-:W-:-:S04]  /*00d0*/  IADD3 R0, P0, PT, R0, R3, RZ ;  /* 0x0000000300007210 */ /* 0x000fc80007f1e0ff */
[----:B------:R-:W-:Y:S02]  /*00e0*/  LEA.HI.X.SX32 R3, R3, R2, 0x1, P0 ;  /* 0x0000000203037211 */ /* 0x000fe400000f0eff */
[----:B-1----:R-:W-:-:S04]  /*00f0*/  LEA R2, P0, R0, UR8, 0x1 ;  /* 0x0000000800027c11 */ /* 0x002fc8000f8008ff */
[----:B------:R-:W-:-:S05]  /*0100*/  LEA.HI.X R3, R0, UR9, R3, 0x1, P0 ;  /* 0x0000000900037c11 */ /* 0x000fca00080f0c03 */
[----:B--2---:R-:W-:Y:S01]  /*0110*/  STG.E.128 desc[UR4][R2.64], RZ ;  /* 0x000000ff02007986 */ /* 0x004fe2000c101d04 */
[----:B------:R-:W-:Y:S05]  /*0120*/  EXIT ;  /* 0x000000000000794d */ /* 0x000fea0003800000 */
.L_x_0:
[----:B------:R-:W-:-:S00]  /*0130*/  BRA `(.L_x_0) ;  /* 0xfffffffc00fc7947 */ /* 0x000fc0000383ffff */
[----:B------:R-:W-:-:S00]  /*0140*/  NOP ;  /* 0x0000000000007918 */ /* 0x000fc00000000000 */
        /* <DEDUP_REMOVED lines=11> */
.L_x_1:


//--------------------- .nv.shared.reserved.0     --------------------------
	.section	.nv.shared.reserved.0,"aw",@nobits
	.weak		__nv_reservedSMEM_offset_0_alias
	.size		__nv_reservedSMEM_offset_0_alias, 0, 64
	.other		__nv_reservedSMEM_offset_0_alias,@"STO_CUDA_RESERVED_SHARED STV_DEFAULT"
__nv_reservedSMEM_offset_0_alias:
	.zero		0
	.zero		64


//--------------------- .nv.global                --------------------------
	.section	.nv.global,"aw",@nobits
.nv.global:
	.type		_ZN39_INTERNAL_49c3036d_9_q_gemm_cu_fe294fe14cuda3std3__48in_placeE,@object
	.size		_ZN39_INTERNAL_49c3036d_9_q_gemm_cu_fe294fe14cuda3std3__48in_placeE,(_ZN39_INTERNAL_49c3036d_9_q_gemm_cu_fe294fe14cuda3std6ranges3__45__cpo8distanceE - _ZN39_INTERNAL_49c3036d_9_q_gemm_cu_fe294fe14cuda3std3__48in_placeE)
_ZN39_INTERNAL_49c3036d_9_q_gemm_cu_fe294fe14cuda3std3__48in_placeE:
	.zero		1
	.type		_ZN39_INTERNAL_49c3036d_9_q_gemm_cu_fe294fe14cuda3std6ranges3__45__cpo8distanceE,@object
	.size		_ZN39_INTERNAL_49c3036d_9_q_gemm_cu_fe294fe14cuda3std6ranges3__45__cpo8distanceE,(_ZN39_INTERNAL_49c3036d_9_q_gemm_cu_fe294fe14cuda3std3__45__cpo6cbeginE - _ZN39_INTERNAL_49c3036d_9_q_gemm_cu_fe294fe14cuda3std6ranges3__45__cpo8distanceE)
_ZN39_INTERNAL_49c3036d_9_q_gemm_cu_fe294fe14cuda3std6ranges3__45__cpo8distanceE:
	.zero		1
	.type		_ZN39_INTERNAL_49c3036d_9_q_gemm_cu_fe294fe14cuda3std3__45__cpo6cbeginE,@object
	.size		_ZN39_INTERNAL_49c3036d_9_q_gemm_cu_fe294fe14cuda3std3__45__cpo6cbeginE,(_ZN39_INTERNAL_49c3036d_9_q_gemm_cu_fe294fe14cuda3std6ranges3__45__cpo7advanceE - _ZN39_INTERNAL_49c3036d_9_q_gemm_cu_fe294fe14cuda3std3__45__cpo6cbeginE)
_ZN39_INTERNAL_49c3036d_9_q_gemm_cu_fe294fe14cuda3std3__45__cpo6cbeginE:
	.zero		1
	.type		_ZN39_INTERNAL_49c3036d_9_q_gemm_cu_fe294fe14cuda3std6ranges3__45__cpo7advanceE,@object
	.size		_ZN39_INTERNAL_49c3036d_9_q_gemm_cu_fe294fe14cuda3std6ranges3__45__cpo7advanceE,(_ZN39_INTERNAL_49c3036d_9_q_gemm_cu_fe294fe14cuda3std3__45__cpo7crbeginE - _ZN39_INTERNAL_49c3036d_9_q_gemm_cu_fe294fe14cuda3std6ranges3__45__cpo7advanceE)
_ZN39_INTERNAL_49c3036d_9_q_gemm_cu_fe294fe14cuda3std6ranges3__45__cpo7advanceE:
	.zero		1
	.type		_ZN39_INTERNAL_49c3036d_9_q_gemm_cu_fe294fe14cuda3std3__45__cpo7crbeginE,@object
	.size		_ZN39_INTERNAL_49c3036d_9_q_gemm_cu_fe294fe14cuda3std3__45__cpo7crbeginE,(_ZN39_INTERNAL_49c3036d_9_q_gemm_cu_fe294fe14cuda3std6ranges3__45__cpo4dataE - _ZN39_INTERNAL_49c3036d_9_q_gemm_cu_fe294fe14cuda3std3__45__cpo7crbeginE)
_ZN39_INTERNAL_49c3036d_9_q_gemm_cu_fe294fe14cuda3std3__45__cpo7crbeginE:
	.zero		1
	.type		_ZN39_INTERNAL_49c3036d_9_q_gemm_cu_fe294fe14cuda3std6ranges3__45__cpo4dataE,@object
	.size		_ZN39_INTERNAL_49c3036d_9_q_gemm_cu_fe294fe14cuda3std6ranges3__45__cpo4dataE,(_ZN39_INTERNAL_49c3036d_9_q_gemm_cu_fe294fe14cuda3std6ranges3__45__cpo5beginE - _ZN39_INTERNAL_49c3036d_9_q_gemm_cu_fe294fe14cuda3std6ranges3__45__cpo4dataE)
_ZN39_INTERNAL_49c3036d_9_q_gemm_cu_fe294fe14cuda3std6ranges3__45__cpo4dataE:
	.zero		1
	.type		_ZN39_INTERNAL_49c3036d_9_q_gemm_cu_fe294fe14cuda3std6ranges3__45__cpo5beginE,@object
	.size		_ZN39_INTERNAL_49c3036d_9_q_gemm_cu_fe294fe14cuda3std6ranges3__45__cpo5beginE,(_ZN39_INTERNAL_49c3036d_9_q_gemm_cu_fe294fe14cuda3std3__441_GLOBAL__N__49c3036d_9_q_gemm_cu_fe294fe16ignoreE - _ZN39_INTERNAL_49c3036d_9_q_gemm_cu_fe294fe14cuda3std6ranges3__45__cpo5beginE)
_ZN39_INTERNAL_49c3036d_9_q_gemm_cu_fe294fe14cuda3std6ranges3__45__cpo5beginE:
	.zero		1
	.type		_ZN39_INTERNAL_49c3036d_9_q_gemm_cu_fe294fe14cuda3std3__441_GLOBAL__N__49c3036d_9_q_gemm_cu_fe294fe16ignoreE,@object
	.size		_ZN39_INTERNAL_49c3036d_9_q_gemm_cu_fe294fe14cuda3std3__441_GLOBAL__N__49c3036d_9_q_gemm_cu_fe294fe16ignoreE,(_ZN39_INTERNAL_49c3036d_9_q_gemm_cu_fe294fe14cuda3std6ranges3__45__cpo4sizeE - _ZN39_INTERNAL_49c3036d_9_q_gemm_cu_fe294fe14cuda3std3__441_GLOBAL__N__49c3036d_9_q_gemm_cu_fe294fe16ignoreE)
_ZN39_INTERNAL_49c3036d_9_q_gemm_cu_fe294fe14cuda3std3__441_GLOBAL__N__49c3036d_9_q_gemm_cu_fe294fe16ignoreE:
	.zero		1
	.type		_ZN39_INTERNAL_49c3036d_9_q_gemm_cu_fe294fe14cuda3std6ranges3__45__cpo4sizeE,@object
	.size		_ZN39_INTERNAL_49c3036d_9_q_gemm_cu_fe294fe14cuda3std6ranges3__45__cpo4sizeE,(_ZN39_INTERNAL_49c3036d_9_q_gemm_cu_fe294fe14cuda3std3__45__cpo5beginE - _ZN39_INTERNAL_49c3036d_9_q_gemm_cu_fe294fe14cuda3std6ranges3__45__cpo4sizeE)
_ZN39_INTERNAL_49c3036d_9_q_gemm_cu_fe294fe14cuda3std6ranges3__45__cpo4sizeE:
	.zero		1
	.type		_ZN39_INTERNAL_49c3036d_9_q_gemm_cu_fe294fe14cuda3std3__45__cpo5beginE,@object
	.size		_ZN39_INTERNAL_49c3036d_9_q_gemm_cu_fe294fe14cuda3std3__45__cpo5beginE,(_ZN39_INTERNAL_49c3036d_9_q_gemm_cu_fe294fe14cuda3std6ranges3__45__cpo6cbeginE - _ZN39_INTERNAL_49c3036d_9_q_gemm_cu_fe294fe14cuda3std3__45__cpo5beginE)
_ZN39_INTERNAL_49c3036d_9_q_gemm_cu_fe294fe14cuda3std3__45__cpo5beginE:
	.zero		1
	.type		_ZN39_INTERNAL_49c3036d_9_q_gemm_cu_fe294fe14cuda3std6ranges3__45__cpo6cbeginE,@object
	.size		_ZN39_INTERNAL_49c3036d_9_q_gemm_cu_fe294fe14cuda3std6ranges3__45__cpo6cbeginE,(_ZN39_INTERNAL_49c3036d_9_q_gemm_cu_fe294fe14cuda3std3__45__cpo6rbeginE - _ZN39_INTERNAL_49c3036d_9_q_gemm_cu_fe294fe14cuda3std6ranges3__45__cpo6cbeginE)
_ZN39_INTERNAL_49c3036d_9_q_gemm_cu_fe294fe14cuda3std6ranges3__45__cpo6cbeginE:
	.zero		1
	.type		_ZN39_INTERNAL_49c3036d_9_q_gemm_cu_fe294fe14cuda3std3__45__cpo6rbeginE,@object
	.size		_ZN39_INTERNAL_49c3036d_9_q_gemm_cu_fe294fe14cuda3std3__45__cpo6rbeginE,(_ZN39_INTERNAL_49c3036d_9_q_gemm_cu_fe294fe14cuda3std6ranges3__45__cpo4nextE - _ZN39_INTERNAL_49c3036d_9_q_gemm_cu_fe294fe14cuda3std3__45__cpo6rbeginE)
_ZN39_INTERNAL_49c3036d_9_q_gemm_cu_fe294fe14cuda3std3__45__cpo6rbeginE:
	.zero		1
	.type		_ZN39_INTERNAL_49c3036d_9_q_gemm_cu_fe294fe14cuda3std6ranges3__45__cpo4nextE,@object
	.size		_ZN39_INTERNAL_49c3036d_9_q_gemm_cu_fe294fe14cuda3std6ranges3__45__cpo4nextE,(_ZN39_INTERNAL_49c3036d_9_q_gemm_cu_fe294fe14cuda3std6ranges3__45__cpo4swapE - _ZN39_INTERNAL_49c3036d_9_q_gemm_cu_fe294fe14cuda3std6ranges3__45__cpo4nextE)
_ZN39_INTERNAL_49c3036d_9_q_gemm_cu_fe294fe14cuda3std6ranges3__45__cpo4nextE:
	.zero		1
	.type		_ZN39_INTERNAL_49c3036d_9_q_gemm_cu_fe294fe14cuda3std6ranges3__45__cpo4swapE,@object
	.size		_ZN39_INTERNAL_49c3036d_9_q_gemm_cu_fe294fe14cuda3std6ranges3__45__cpo4swapE,(_ZN39_INTERNAL_49c3036d_9_q_gemm_cu_fe294fe14cuda3std3__420unreachable_sentinelE - _ZN39_INTERNAL_49c3036d_9_q_gemm_cu_fe294fe14cuda3std6ranges3__45__cpo4swapE)
_ZN39_INTERNAL_49c3036d_9_q_gemm_cu_fe294fe14cuda3std6ranges3__45__cpo4swapE:
	.zero		1
	.type		_ZN39_INTERNAL_49c3036d_9_q_gemm_cu_fe294fe14cuda3std3__420unreachable_sentinelE,@object
	.size		_ZN39_INTERNAL_49c3036d_9_q_gemm_cu_fe294fe14cuda3std3__420unreachable_sentinelE,(_ZN39_INTERNAL_49c3036d_9_q_gemm_cu_fe294fe16thrust24THRUST_300001_SM_1000_NS6system6detail10sequential3seqE - _ZN39_INTERNAL_49c3036d_9_q_gemm_cu_fe294fe14cuda3std3__420unreachable_sentinelE)
_ZN39_INTERNAL_49c3036d_9_q_gemm_cu_fe294fe14cuda3std3__420unreachable_sentinelE:
	.zero		1
	.type		_ZN39_INTERNAL_49c3036d_9_q_gemm_cu_fe294fe16thrust24THRUST_300001_SM_1000_NS6system6detail10sequential3seqE,@object
	.size		_ZN39_INTERNAL_49c3036d_9_q_gemm_cu_fe294fe16thrust24THRUST_300001_SM_1000_NS6system6detail10sequential3seqE,(_ZN39_INTERNAL_49c3036d_9_q_gemm_cu_fe294fe14cuda3std3__45__cpo4cendE - _ZN39_INTERNAL_49c3036d_9_q_gemm_cu_fe294fe16thrust24THRUST_300001_SM_1000_NS6system6detail10sequential3seqE)
_ZN39_INTERNAL_49c3036d_9_q_gemm_cu_fe294fe16thrust24THRUST_300001_SM_1000_NS6system6detail10sequential3seqE:
	.zero		1
	.type		_ZN39_INTERNAL_49c3036d_9_q_gemm_cu_fe294fe14cuda3std3__45__cpo4cendE,@object
	.size		_ZN39_INTERNAL_49c3036d_9_q_gemm_cu_fe294fe14cuda3std3__45__cpo4cendE,(_ZN39_INTERNAL_49c3036d_9_q_gemm_cu_fe294fe14cuda3std6ranges3__45__cpo9iter_swapE - _ZN39_INTERNAL_49c3036d_9_q_gemm_cu_fe294fe14cuda3std3__45__cpo4cendE)
_ZN39_INTERNAL_49c3036d_9_q_gemm_cu_fe294fe14cuda3std3__45__cpo4cendE:
	.zero		1
	.type		_ZN39_INTERNAL_49c3036d_9_q_gemm_cu_fe294fe14cuda3std6ranges3__45__cpo9iter_swapE,@object
	.size		_ZN39_INTERNAL_49c3036d_9_q_gemm_cu_fe294fe14cuda3std6ranges3__45__cpo9iter_swapE,(_ZN39_INTERNAL_49c3036d_9_q_gemm_cu_fe294fe14cuda3std3__45__cpo5crendE - _ZN39_INTERNAL_49c3036d_9_q_gemm_cu_fe294fe14cuda3std6ranges3__45__cpo9iter_swapE)
_ZN39_INTERNAL_49c3036d_9_q_gemm_cu_fe294fe14cuda3std6ranges3__45__cpo9iter_swapE:
	.zero		1
	.type		_ZN39_INTERNAL_49c3036d_9_q_gemm_cu_fe294fe14cuda3std3__45__cpo5crendE,@object
	.size		_ZN39_INTERNAL_49c3036d_9_q_gemm_cu_fe294fe14cuda3std3__45__cpo5crendE,(_ZN39_INTERNAL_49c3036d_9_q_gemm_cu_fe294fe14cuda3std6ranges3__45__cpo5cdataE - _ZN39_INTERNAL_49c3036d_9_q_gemm_cu_fe294fe14cuda3std3__45__cpo5crendE)
_ZN39_INTERNAL_49c3036d_9_q_gemm_cu_fe294fe14cuda3std3__45__cpo5crendE:
	.zero		1
	.type		_ZN39_INTERNAL_49c3036d_9_q_gemm_cu_fe294fe14cuda3std6ranges3__45__cpo5cdataE,@object
	.size		_ZN39_INTERNAL_49c3036d_9_q_gemm_cu_fe294fe14cuda3std6ranges3__45__cpo5cdataE,(_ZN39_INTERNAL_49c3036d_9_q_gemm_cu_fe294fe14cuda3std6ranges3__45__cpo3endE - _ZN39_INTERNAL_49c3036d_9_q_gemm_cu_fe294fe14cuda3std6ranges3__45__cpo5cdataE)
_ZN39_INTERNAL_49c3036d_9_q_gemm_cu_fe294fe14cuda3std6ranges3__45__cpo5cdataE:
	.zero		1
	.type		_ZN39_INTERNAL_49c3036d_9_q_gemm_cu_fe294fe14cuda3std6ranges3__45__cpo3endE,@object
	.size		_ZN39_INTERNAL_49c3036d_9_q_gemm_cu_fe294fe14cuda3std6ranges3__45__cpo3endE,(_ZN39_INTERNAL_49c3036d_9_q_gemm_cu_fe294fe14cuda3std3__419piecewise_constructE - _ZN39_INTERNAL_49c3036d_9_q_gemm_cu_fe294fe14cuda3std6ranges3__45__cpo3endE)
_ZN39_INTERNAL_49c3036d_9_q_gemm_cu_fe294fe14cuda3std6ranges3__45__cpo3endE:
	.zero		1
	.type		_ZN39_INTERNAL_49c3036d_9_q_gemm_cu_fe294fe14cuda3std3__419piecewise_constructE,@object
	.size		_ZN39_INTERNAL_49c3036d_9_q_gemm_cu_fe294fe14cuda3std3__419piecewise_constructE,(_ZN39_INTERNAL_49c3036d_9_q_gemm_cu_fe294fe14cuda3std6ranges3__45__cpo5ssizeE - _ZN39_INTERNAL_49c3036d_9_q_gemm_cu_fe294fe14cuda3std3__419piecewise_constructE)
_ZN39_INTERNAL_49c3036d_9_q_gemm_cu_fe294fe14cuda3std3__419piecewise_constructE:
	.zero		1
	.type		_ZN39_INTERNAL_49c3036d_9_q_gemm_cu_fe294fe14cuda3std6ranges3__45__cpo5ssizeE,@object
	.size		_ZN39_INTERNAL_49c3036d_9_q_gemm_cu_fe294fe14cuda3std6ranges3__45__cpo5ssizeE,(_ZN39_INTERNAL_49c3036d_9_q_gemm_cu_fe294fe14cuda3std3__45__cpo3endE - _ZN39_INTERNAL_49c3036d_9_q_gemm_cu_fe294fe14cuda3std6ranges3__45__cpo5ssizeE)
_ZN39_INTERNAL_49c3036d_9_q_gemm_cu_fe294fe14cuda3std6ranges3__45__cpo5ssizeE:
	.zero		1
	.type		_ZN39_INTERNAL_49c3036d_9_q_gemm_cu_fe294fe14cuda3std3__45__cpo3endE,@object
	.size		_ZN39_INTERNAL_49c3036d_9_q_gemm_cu_fe294fe14cuda3std3__45__cpo3endE,(_ZN39_INTERNAL_49c3036d_9_q_gemm_cu_fe294fe14cuda3std6ranges3__45__cpo4cendE - _ZN39_INTERNAL_49c3036d_9_q_gemm_cu_fe294fe14cuda3std3__45__cpo3endE)
_ZN39_INTERNAL_49c3036d_9_q_gemm_cu_fe294fe14cuda3std3__45__cpo3endE:
	.zero		1
	.type		_ZN39_INTERNAL_49c3036d_9_q_gemm_cu_fe294fe14cuda3std6ranges3__45__cpo4cendE,@object
	.size		_ZN39_INTERNAL_49c3036d_9_q_gemm_cu_fe294fe14cuda3std6ranges3__45__cpo4cendE,(_ZN39_INTERNAL_49c3036d_9_q_gemm_cu_fe294fe14cuda3std3__45__cpo4rendE - _ZN39_INTERNAL_49c3036d_9_q_gemm_cu_fe294fe14cuda3std6ranges3__45__cpo4cendE)
_ZN39_INTERNAL_49c3036d_9_q_gemm_cu_fe294fe14cuda3std6ranges3__45__cpo4cendE:
	.zero		1
	.type		_ZN39_INTERNAL_49c3036d_9_q_gemm_cu_fe294fe14cuda3std3__45__cpo4rendE,@object
	.size		_ZN39_INTERNAL_49c3036d_9_q_gemm_cu_fe294fe14cuda3std3__45__cpo4rendE,(_ZN39_INTERNAL_49c3036d_9_q_gemm_cu_fe294fe14cuda3std6ranges3__45__cpo4prevE - _ZN39_INTERNAL_49c3036d_9_q_gemm_cu_fe294fe14cuda3std3__45__cpo4rendE)
_ZN39_INTERNAL_49c3036d_9_q_gemm_cu_fe294fe14cuda3std3__45__cpo4rendE:
	.zero		1
	.type		_ZN39_INTERNAL_49c3036d_9_q_gemm_cu_fe294fe14cuda3std6ranges3__45__cpo4prevE,@object
	.size		_ZN39_INTERNAL_49c3036d_9_q_gemm_cu_fe294fe14cuda3std6ranges3__45__cpo4prevE,(_ZN39_INTERNAL_49c3036d_9_q_gemm_cu_fe294fe14cuda3std6ranges3__45__cpo9iter_moveE - _ZN39_INTERNAL_49c3036d_9_q_gemm_cu_fe294fe14cuda3std6ranges3__45__cpo4prevE)
_ZN39_INTERNAL_49c3036d_9_q_gemm_cu_fe294fe14cuda3std6ranges3__45__cpo4prevE:
	.zero		1
	.type		_ZN39_INTERNAL_49c3036d_9_q_gemm_cu_fe294fe14cuda3std6ranges3__45__cpo9iter_moveE,@object
	.size		_ZN39_INTERNAL_49c3036d_9_q_gemm_cu_fe294fe14cuda3std6ranges3__45__cpo9iter_moveE,(.L_13 - _ZN39_INTERNAL_49c3036d_9_q_gemm_cu_fe294fe14cuda3std6ranges3__45__cpo9iter_moveE)
_ZN39_INTERNAL_49c3036d_9_q_gemm_cu_fe294fe14cuda3std6ranges3__45__cpo9iter_moveE:
	.zero		1
.L_13:


//--------------------- .nv.constant0._Z12clear_kernelP6__halfii --------------------------
	.section	.nv.constant0._Z12clear_kernelP6__halfii,"a",@progbits
	.sectionflags	@""
	.align	4
.nv.constant0._Z12clear_kernelP6__halfii:
	.zero		912


//--------------------- SYMBOLS --------------------------

	.type		.nv.reservedSmem.offset0,@object
	.size		.nv.reservedSmem.offset0,0x4
